//
// Generated by NVIDIA NVVM Compiler
//
// Compiler Build ID: CL-36424714
// Cuda compilation tools, release 13.0, V13.0.88
// Based on NVVM 20.0.0
//

.version 9.0
.target sm_100
.address_size 64

	// .globl	_Z16summation_kerneliPf

.visible .entry _Z16summation_kerneliPf(
	.param .u32 _Z16summation_kerneliPf_param_0,
	.param .u64 .ptr .align 1 _Z16summation_kerneliPf_param_1
)
{
	.reg .pred 	%p<3>;
	.reg .b32 	%r<8>;
	.reg .b32 	%f<3>;
	.reg .b64 	%rd<5>;
	.reg .b64 	%fd<7>;

	ld.param.u32 	%r2, [_Z16summation_kerneliPf_param_0];
	ld.param.u64 	%rd1, [_Z16summation_kerneliPf_param_1];
	mov.u32 	%r3, %ctaid.x;
	mov.u32 	%r4, %ntid.x;
	mov.u32 	%r5, %tid.x;
	mad.lo.s32 	%r1, %r3, %r4, %r5;
	setp.ge.u32 	%p1, %r1, %r2;
	@%p1 bra 	$L__BB0_2;
	cvta.to.global.u64 	%rd2, %rd1;
	and.b32  	%r6, %r1, 1;
	setp.eq.b32 	%p2, %r6, 1;
	selp.b32 	%r7, -1, 1, %p2;
	cvt.rn.f64.s32 	%fd1, %r7;
	cvt.rn.f64.u32 	%fd2, %r1;
	add.f64 	%fd3, %fd2, 0d3FF0000000000000;
	div.rn.f64 	%fd4, %fd1, %fd3;
	mul.wide.u32 	%rd3, %r1, 4;
	add.s64 	%rd4, %rd2, %rd3;
	ld.global.f32 	%f1, [%rd4];
	cvt.f64.f32 	%fd5, %f1;
	add.f64 	%fd6, %fd4, %fd5;
	cvt.rn.f32.f64 	%f2, %fd6;
	st.global.f32 	[%rd4], %f2;
$L__BB0_2:
	ret;

}


// ===== COMPILED SASS (sm_100) =====

	.target	sm_100

	.elftype	@"ET_EXEC"


//--------------------- .note.nv.tkinfo           --------------------------
	.section	.note.nv.tkinfo,"",@"SHT_NOTE"
	.sectionflags	@"SHF_NOTE_NV_TKINFO"
	.tkinfo
        /*0018*/ 	.word	0x00000002
        /*0030*/ 	.string	""
        /*0030*/ 	.string	"ptxas"
        /*0030*/ 	.string	"Cuda compilation tools, release 13.0, V13.0.88"
        /*0030*/ 	.string	"Build cuda_13.0.r13.0/compiler.36424714_0"
        /*0030*/ 	.string	"-arch sm_100 -m 64 "



//--------------------- .note.nv.cuinfo           --------------------------
	.section	.note.nv.cuinfo,"",@"SHT_NOTE"
	.sectionflags	@"SHF_NOTE_NV_CUINFO"
        /*0018*/ 	.short	0x0002
        /*001a*/ 	.short	0x0064
        /*001c*/ 	.short	0x0082
	.zero		2


//--------------------- .nv.info                  --------------------------
	.section	.nv.info,"",@"SHT_CUDA_INFO"
	.align	4


	//----- nvinfo : EIATTR_REGCOUNT
	.align		4
        /*0000*/ 	.byte	0x04, 0x2f
        /*0002*/ 	.short	(.L_1 - .L_0)
	.align		4
.L_0:
        /*0004*/ 	.word	index@(_Z16summation_kerneliPf)
        /*0008*/ 	.word	0x00000019


	//----- nvinfo : EIATTR_FRAME_SIZE
	.align		4
.L_1:
        /*000c*/ 	.byte	0x04, 0x11
        /*000e*/ 	.short	(.L_3 - .L_2)
	.align		4
.L_2:
        /*0010*/ 	.word	index@($__internal_0_$__cuda_sm20_div_rn_f64_full)
        /*0014*/ 	.word	0x00000000


	//----- nvinfo : EIATTR_FRAME_SIZE
	.align		4
.L_3:
        /*0018*/ 	.byte	0x04, 0x11
        /*001a*/ 	.short	(.L_5 - .L_4)
	.align		4
.L_4:
        /*001c*/ 	.word	index@(_Z16summation_kerneliPf)
        /*0020*/ 	.word	0x00000000


	//----- nvinfo : EIATTR_MIN_STACK_SIZE
	.align		4
.L_5:
        /*0024*/ 	.byte	0x04, 0x12
        /*0026*/ 	.short	(.L_7 - .L_6)
	.align		4
.L_6:
        /*0028*/ 	.word	index@(_Z16summation_kerneliPf)
        /*002c*/ 	.word	0x00000000
.L_7:


//--------------------- .nv.compat                --------------------------
	.section	.nv.compat,"",@"SHT_CUDA_COMPAT_INFO"
	.align	4
        /*0000*/ 	.byte	0x02, 0x09, 0x00, 0x00, 0x02, 0x02, 0x01, 0x00, 0x02, 0x05, 0x05, 0x00, 0x03, 0x07, 0x01, 0x01
        /*0010*/ 	.byte	0x02, 0x03, 0x00, 0x00, 0x02, 0x06, 0x01, 0x00, 0x04, 0x0b, 0x08, 0x00, 0x01, 0x00, 0x00, 0x00
        /*0020*/ 	.byte	0x00, 0x00, 0x00, 0x00


//--------------------- .nv.info._Z16summation_kerneliPf --------------------------
	.section	.nv.info._Z16summation_kerneliPf,"",@"SHT_CUDA_INFO"
	.sectionflags	@""
	.align	4


	//----- nvinfo : EIATTR_CUDA_API_VERSION
	.align		4
        /*0000*/ 	.byte	0x04, 0x37
        /*0002*/ 	.short	(.L_9 - .L_8)
.L_8:
        /*0004*/ 	.word	0x00000082


	//----- nvinfo : EIATTR_KPARAM_INFO
	.align		4
.L_9:
        /*0008*/ 	.byte	0x04, 0x17
        /*000a*/ 	.short	(.L_11 - .L_10)
.L_10:
        /*000c*/ 	.word	0x00000000
        /*0010*/ 	.short	0x0001
        /*0012*/ 	.short	0x0008
        /*0014*/ 	.byte	0x00, 0xf5, 0x21, 0x00


	//----- nvinfo : EIATTR_KPARAM_INFO
	.align		4
.L_11:
        /*0018*/ 	.byte	0x04, 0x17
        /*001a*/ 	.short	(.L_13 - .L_12)
.L_12:
        /*001c*/ 	.word	0x00000000
        /*0020*/ 	.short	0x0000
        /*0022*/ 	.short	0x0000
        /*0024*/ 	.byte	0x00, 0xf0, 0x11, 0x00


	//----- nvinfo : EIATTR_SPARSE_MMA_MASK
	.align		4
.L_13:
        /*0028*/ 	.byte	0x03, 0x50
        /*002a*/ 	.short	0x0000


	//----- nvinfo : EIATTR_MAXREG_COUNT
	.align		4
        /*002c*/ 	.byte	0x03, 0x1b
        /*002e*/ 	.short	0x00ff


	//----- nvinfo : EIATTR_MERCURY_ISA_VERSION
	.align		4
        /*0030*/ 	.byte	0x03, 0x5f
        /*0032*/ 	.short	0x0101


	//----- nvinfo : EIATTR_VRC_CTA_INIT_COUNT
	.align		4
        /*0034*/ 	.byte	0x02, 0x4a
	.zero		1
	.zero		1


	//----- nvinfo : EIATTR_EXIT_INSTR_OFFSETS
	.align		4
        /*0038*/ 	.byte	0x04, 0x1c
        /*003a*/ 	.short	(.L_15 - .L_14)


	//   ....[0]....
.L_14:
        /*003c*/ 	.word	0x00000070


	//   ....[1]....
        /*0040*/ 	.word	0x00000290


	//----- nvinfo : EIATTR_CRS_STACK_SIZE
	.align		4
.L_15:
        /*0044*/ 	.byte	0x04, 0x1e
        /*0046*/ 	.short	(.L_17 - .L_16)
.L_16:
        /*0048*/ 	.word	0x00000000


	//----- nvinfo : EIATTR_CBANK_PARAM_SIZE
	.align		4
.L_17:
        /*004c*/ 	.byte	0x03, 0x19
        /*004e*/ 	.short	0x0010


	//----- nvinfo : EIATTR_PARAM_CBANK
	.align		4
        /*0050*/ 	.byte	0x04, 0x0a
        /*0052*/ 	.short	(.L_19 - .L_18)
	.align		4
.L_18:
        /*0054*/ 	.word	index@(.nv.constant0._Z16summation_kerneliPf)
        /*0058*/ 	.short	0x0380
        /*005a*/ 	.short	0x0010


	//----- nvinfo : EIATTR_SW_WAR
	.align		4
.L_19:
        /*005c*/ 	.byte	0x04, 0x36
        /*005e*/ 	.short	(.L_21 - .L_20)
.L_20:
        /*0060*/ 	.word	0x00000008
.L_21:


//--------------------- .nv.callgraph             --------------------------
	.section	.nv.callgraph,"",@"SHT_CUDA_CALLGRAPH"
	.align	4
	.sectionentsize	8
	.align		4
        /*0000*/ 	.word	0x00000000
	.align		4
        /*0004*/ 	.word	0xffffffff
	.align		4
        /*0008*/ 	.word	0x00000000
	.align		4
        /*000c*/ 	.word	0xfffffffe
	.align		4
        /*0010*/ 	.word	0x00000000
	.align		4
        /*0014*/ 	.word	0xfffffffd
	.align		4
        /*0018*/ 	.word	0x00000000
	.align		4
        /*001c*/ 	.word	0xfffffffc


//--------------------- .text._Z16summation_kerneliPf --------------------------
	.section	.text._Z16summation_kerneliPf,"ax",@progbits
	.align	128
        .global         _Z16summation_kerneliPf
        .type           _Z16summation_kerneliPf,@function
        .size           _Z16summation_kerneliPf,(.L_x_8 - _Z16summation_kerneliPf)
        .other          _Z16summation_kerneliPf,@"STO_CUDA_ENTRY STV_DEFAULT"
_Z16summation_kerneliPf:
.text._Z16summation_kerneliPf:
[----:B------:R-:W-:Y:S01]  /*0000*/  LDC R1, c[0x0][0x37c] ;  /* 0x0000df00ff017b82 */ /* 0x000fe20000000800 */
[----:B------:R-:W0:Y:S07]  /*0010*/  S2R R3, SR_TID.X ;  /* 0x0000000000037919 */ /* 0x000e2e0000002100 */
[----:B------:R-:W0:Y:S01]  /*0020*/  S2UR UR4, SR_CTAID.X ;  /* 0x00000000000479c3 */ /* 0x000e220000002500 */
[----:B------:R-:W1:Y:S07]  /*0030*/  LDCU UR5, c[0x0][0x380] ;  /* 0x00007000ff0577ac */ /* 0x000e6e0008000800 */
[----:B------:R-:W0:Y:S02]  /*0040*/  LDC R0, c[0x0][0x360] ;  /* 0x0000d800ff007b82 */ /* 0x000e240000000800 */
[----:B0-----:R-:W-:-:S05]  /*0050*/  IMAD R0, R0, UR4, R3 ;  /* 0x0000000400007c24 */ /* 0x001fca000f8e0203 */
[----:B-1----:R-:W-:-:S13]  /*0060*/  ISETP.GE.U32.AND P0, PT, R0, UR5, PT ;  /* 0x0000000500007c0c */ /* 0x002fda000bf06070 */
[----:B------:R-:W-:Y:S05]  /*0070*/  @P0 EXIT ;  /* 0x000000000000094d */ /* 0x000fea0003800000 */
[----:B------:R-:W0:Y:S01]  /*0080*/  I2F.F64.U32 R4, R0 ;  /* 0x0000000000047312 */ /* 0x000e220000201800 */
[----:B------:R-:W-:Y:S01]  /*0090*/  IMAD.MOV.U32 R2, RZ, RZ, 0x1 ;  /* 0x00000001ff027424 */ /* 0x000fe200078e00ff */
[----:B------:R-:W-:Y:S01]  /*00a0*/  LOP3.LUT R8, R0, 0x1, RZ, 0xc0, !PT ;  /* 0x0000000100087812 */ /* 0x000fe200078ec0ff */
[----:B------:R-:W-:Y:S01]  /*00b0*/  IMAD.MOV.U32 R9, RZ, RZ, -0x1 ;  /* 0xffffffffff097424 */ /* 0x000fe200078e00ff */
[----:B------:R-:W1:Y:S01]  /*00c0*/  LDCU.64 UR4, c[0x0][0x358] ;  /* 0x00006b00ff0477ac */ /* 0x000e620008000a00 */
[----:B------:R-:W-:Y:S01]  /*00d0*/  BSSY.RECONVERGENT B0, `(.L_x_0) ;  /* 0x0000014000007945 */ /* 0x000fe20003800200 */
[----:B------:R-:W-:Y:S01]  /*00e0*/  ISETP.NE.U32.AND P0, PT, R8, 0x1, PT ;  /* 0x000000010800780c */ /* 0x000fe20003f05070 */
[----:B0-----:R-:W-:-:S06]  /*00f0*/  DADD R4, R4, 1 ;  /* 0x3ff0000004047429 */ /* 0x001fcc0000000000 */
[----:B------:R-:W0:Y:S02]  /*0100*/  MUFU.RCP64H R3, R5 ;  /* 0x0000000500037308 */ /* 0x000e240000001800 */
[----:B0-----:R-:W-:-:S08]  /*0110*/  DFMA R6, -R4, R2, 1 ;  /* 0x3ff000000406742b */ /* 0x001fd00000000102 */
[----:B------:R-:W-:-:S08]  /*0120*/  DFMA R6, R6, R6, R6 ;  /* 0x000000060606722b */ /* 0x000fd00000000006 */
[----:B------:R-:W-:Y:S01]  /*0130*/  DFMA R2, R2, R6, R2 ;  /* 0x000000060202722b */ /* 0x000fe20000000002 */
[----:B------:R-:W-:-:S07]  /*0140*/  SEL R6, R9, 0x1, !P0 ;  /* 0x0000000109067807 */ /* 0x000fce0004000000 */
[----:B------:R-:W-:Y:S01]  /*0150*/  DFMA R8, -R4, R2, 1 ;  /* 0x3ff000000408742b */ /* 0x000fe20000000102 */
[----:B------:R-:W0:Y:S07]  /*0160*/  I2F.F64 R6, R6 ;  /* 0x0000000600067312 */ /* 0x000e2e0000201c00 */
[----:B------:R-:W-:-:S08]  /*0170*/  DFMA R2, R2, R8, R2 ;  /* 0x000000080202722b */ /* 0x000fd00000000002 */
[----:B0-----:R-:W-:Y:S01]  /*0180*/  DMUL R8, R6, R2 ;  /* 0x0000000206087228 */ /* 0x001fe20000000000 */
[----:B------:R-:W-:-:S07]  /*0190*/  FSETP.GEU.AND P1, PT, |R7|, 6.5827683646048100446e-37, PT ;  /* 0x036000000700780b */ /* 0x000fce0003f2e200 */
[----:B------:R-:W-:-:S08]  /*01a0*/  DFMA R10, -R4, R8, R6 ;  /* 0x00000008040a722b */ /* 0x000fd00000000106 */
[----:B------:R-:W-:-:S10]  /*01b0*/  DFMA R2, R2, R10, R8 ;  /* 0x0000000a0202722b */ /* 0x000fd40000000008 */
[----:B------:R-:W-:-:S05]  /*01c0*/  FFMA R8, RZ, R5, R3 ;  /* 0x00000005ff087223 */ /* 0x000fca0000000003 */
[----:B------:R-:W-:-:S13]  /*01d0*/  FSETP.GT.AND P0, PT, |R8|, 1.469367938527859385e-39, PT ;  /* 0x001000000800780b */ /* 0x000fda0003f04200 */
[----:B-1----:R-:W-:Y:S05]  /*01e0*/  @P0 BRA P1, `(.L_x_1) ;  /* 0x0000000000080947 */ /* 0x002fea0000800000 */
[----:B------:R-:W-:-:S07]  /*01f0*/  MOV R10, 0x210 ;  /* 0x00000210000a7802 */ /* 0x000fce0000000f00 */
[----:B------:R-:W-:Y:S05]  /*0200*/  CALL.REL.NOINC `($__internal_0_$__cuda_sm20_div_rn_f64_full) ;  /* 0x0000000000247944 */ /* 0x000fea0003c00000 */
.L_x_1:
[----:B------:R-:W-:Y:S05]  /*0210*/  BSYNC.RECONVERGENT B0 ;  /* 0x0000000000007941 */ /* 0x000fea0003800200 */
.L_x_0:
[----:B------:R-:W0:Y:S02]  /*0220*/  LDC.64 R4, c[0x0][0x388] ;  /* 0x0000e200ff047b82 */ /* 0x000e240000000a00 */
[----:B0-----:R-:W-:-:S05]  /*0230*/  IMAD.WIDE.U32 R4, R0, 0x4, R4 ;  /* 0x0000000400047825 */ /* 0x001fca00078e0004 */
[----:B------:R-:W2:Y:S02]  /*0240*/  LDG.E R0, desc[UR4][R4.64] ;  /* 0x0000000404007981 */ /* 0x000ea4000c1e1900 */
[----:B--2---:R-:W0:Y:S02]  /*0250*/  F2F.F64.F32 R6, R0 ;  /* 0x0000000000067310 */ /* 0x004e240000201800 */
[----:B0-----:R-:W-:-:S10]  /*0260*/  DADD R6, R6, R2 ;  /* 0x0000000006067229 */ /* 0x001fd40000000002 */
[----:B------:R-:W0:Y:S02]  /*0270*/  F2F.F32.F64 R7, R6 ;  /* 0x0000000600077310 */ /* 0x000e240000301000 */
[----:B0-----:R-:W-:Y:S01]  /*0280*/  STG.E desc[UR4][R4.64], R7 ;  /* 0x0000000704007986 */ /* 0x001fe2000c101904 */
[----:B------:R-:W-:Y:S05]  /*0290*/  EXIT ;  /* 0x000000000000794d */ /* 0x000fea0003800000 */
        .weak           $__internal_0_$__cuda_sm20_div_rn_f64_full
        .type           $__internal_0_$__cuda_sm20_div_rn_f64_full,@function
        .size           $__internal_0_$__cuda_sm20_div_rn_f64_full,(.L_x_8 - $__internal_0_$__cuda_sm20_div_rn_f64_full)
$__internal_0_$__cuda_sm20_div_rn_f64_full:
[C---:B------:R-:W-:Y:S01]  /*02a0*/  FSETP.GEU.AND P0, PT, |R5|.reuse, 1.469367938527859385e-39, PT ;  /* 0x001000000500780b */ /* 0x040fe20003f0e200 */
[----:B------:R-:W-:Y:S01]  /*02b0*/  IMAD.MOV.U32 R16, RZ, RZ, 0x1 ;  /* 0x00000001ff107424 */ /* 0x000fe200078e00ff */
[----:B------:R-:W-:Y:S01]  /*02c0*/  LOP3.LUT R2, R5, 0x800fffff, RZ, 0xc0, !PT ;  /* 0x800fffff05027812 */ /* 0x000fe200078ec0ff */
[----:B------:R-:W-:Y:S01]  /*02d0*/  BSSY.RECONVERGENT B1, `(.L_x_2) ;  /* 0x0000055000017945 */ /* 0x000fe20003800200 */
[C---:B------:R-:W-:Y:S02]  /*02e0*/  FSETP.GEU.AND P2, PT, |R7|.reuse, 1.469367938527859385e-39, PT ;  /* 0x001000000700780b */ /* 0x040fe40003f4e200 */
[----:B------:R-:W-:Y:S01]  /*02f0*/  LOP3.LUT R3, R2, 0x3ff00000, RZ, 0xfc, !PT ;  /* 0x3ff0000002037812 */ /* 0x000fe200078efcff */
[----:B------:R-:W-:Y:S01]  /*0300*/  IMAD.MOV.U32 R2, RZ, RZ, R4 ;  /* 0x000000ffff027224 */ /* 0x000fe200078e0004 */
[----:B------:R-:W-:Y:S02]  /*0310*/  LOP3.LUT R11, R7, 0x7ff00000, RZ, 0xc0, !PT ;  /* 0x7ff00000070b7812 */ /* 0x000fe400078ec0ff */
[----:B------:R-:W-:-:S03]  /*0320*/  LOP3.LUT R14, R5, 0x7ff00000, RZ, 0xc0, !PT ;  /* 0x7ff00000050e7812 */ /* 0x000fc600078ec0ff */
[----:B------:R-:W-:Y:S01]  /*0330*/  @!P0 DMUL R2, R4, 8.98846567431157953865e+307 ;  /* 0x7fe0000004028828 */ /* 0x000fe20000000000 */
[----:B------:R-:W-:-:S03]  /*0340*/  ISETP.GE.U32.AND P1, PT, R11, R14, PT ;  /* 0x0000000e0b00720c */ /* 0x000fc60003f26070 */
[----:B------:R-:W-:Y:S01]  /*0350*/  @!P2 LOP3.LUT R12, R5, 0x7ff00000, RZ, 0xc0, !PT ;  /* 0x7ff00000050ca812 */ /* 0x000fe200078ec0ff */
[----:B------:R-:W-:Y:S01]  /*0360*/  @!P2 IMAD.MOV.U32 R18, RZ, RZ, RZ ;  /* 0x000000ffff12a224 */ /* 0x000fe200078e00ff */
[----:B------:R-:W0:Y:S02]  /*0370*/  MUFU.RCP64H R17, R3 ;  /* 0x0000000300117308 */ /* 0x000e240000001800 */
[----:B------:R-:W-:Y:S01]  /*0380*/  @!P2 ISETP.GE.U32.AND P3, PT, R11, R12, PT ;  /* 0x0000000c0b00a20c */ /* 0x000fe20003f66070 */
[----:B------:R-:W-:-:S05]  /*0390*/  IMAD.MOV.U32 R12, RZ, RZ, 0x1ca00000 ;  /* 0x1ca00000ff0c7424 */ /* 0x000fca00078e00ff */
[----:B------:R-:W-:-:S04]  /*03a0*/  @!P2 SEL R13, R12, 0x63400000, !P3 ;  /* 0x634000000c0da807 */ /* 0x000fc80005800000 */
[----:B------:R-:W-:-:S04]  /*03b0*/  @!P2 LOP3.LUT R13, R13, 0x80000000, R7, 0xf8, !PT ;  /* 0x800000000d0da812 */ /* 0x000fc800078ef807 */
[----:B------:R-:W-:Y:S01]  /*03c0*/  @!P2 LOP3.LUT R19, R13, 0x100000, RZ, 0xfc, !PT ;  /* 0x001000000d13a812 */ /* 0x000fe200078efcff */
[----:B0-----:R-:W-:-:S08]  /*03d0*/  DFMA R8, R16, -R2, 1 ;  /* 0x3ff000001008742b */ /* 0x001fd00000000802 */
[----:B------:R-:W-:-:S08]  /*03e0*/  DFMA R8, R8, R8, R8 ;  /* 0x000000080808722b */ /* 0x000fd00000000008 */
[----:B------:R-:W-:Y:S01]  /*03f0*/  DFMA R16, R16, R8, R16 ;  /* 0x000000081010722b */ /* 0x000fe20000000010 */
[----:B------:R-:W-:Y:S01]  /*0400*/  SEL R9, R12, 0x63400000, !P1 ;  /* 0x634000000c097807 */ /* 0x000fe20004800000 */
[----:B------:R-:W-:-:S03]  /*0410*/  IMAD.MOV.U32 R8, RZ, RZ, R6 ;  /* 0x000000ffff087224 */ /* 0x000fc600078e0006 */
[----:B------:R-:W-:-:S03]  /*0420*/  LOP3.LUT R9, R9, 0x800fffff, R7, 0xf8, !PT ;  /* 0x800fffff09097812 */ /* 0x000fc600078ef807 */
[----:B------:R-:W-:-:S03]  /*0430*/  DFMA R20, R16, -R2, 1 ;  /* 0x3ff000001014742b */ /* 0x000fc60000000802 */
[----:B------:R-:W-:-:S05]  /*0440*/  @!P2 DFMA R8, R8, 2, -R18 ;  /* 0x400000000808a82b */ /* 0x000fca0000000812 */
[----:B------:R-:W-:Y:S01]  /*0450*/  DFMA R16, R16, R20, R16 ;  /* 0x000000141010722b */ /* 0x000fe20000000010 */
[----:B------:R-:W-:Y:S02]  /*0460*/  IMAD.MOV.U32 R21, RZ, RZ, R11 ;  /* 0x000000ffff157224 */ /* 0x000fe400078e000b */
[----:B------:R-:W-:Y:S01]  /*0470*/  IMAD.MOV.U32 R20, RZ, RZ, R14 ;  /* 0x000000ffff147224 */ /* 0x000fe200078e000e */
[----:B------:R-:W-:Y:S02]  /*0480*/  @!P0 LOP3.LUT R20, R3, 0x7ff00000, RZ, 0xc0, !PT ;  /* 0x7ff0000003148812 */ /* 0x000fe400078ec0ff */
[----:B------:R-:W-:Y:S02]  /*0490*/  @!P2 LOP3.LUT R21, R9, 0x7ff00000, RZ, 0xc0, !PT ;  /* 0x7ff000000915a812 */ /* 0x000fe400078ec0ff */
[----:B------:R-:W-:Y:S01]  /*04a0*/  DMUL R18, R16, R8 ;  /* 0x0000000810127228 */ /* 0x000fe20000000000 */
[----:B------:R-:W-:Y:S02]  /*04b0*/  VIADD R22, R20, 0xffffffff ;  /* 0xffffffff14167836 */ /* 0x000fe40000000000 */
[----:B------:R-:W-:-:S05]  /*04c0*/  VIADD R13, R21, 0xffffffff ;  /* 0xffffffff150d7836 */ /* 0x000fca0000000000 */
[----:B------:R-:W-:Y:S01]  /*04d0*/  DFMA R14, R18, -R2, R8 ;  /* 0x80000002120e722b */ /* 0x000fe20000000008 */
[----:B------:R-:W-:-:S04]  /*04e0*/  ISETP.GT.U32.AND P0, PT, R13, 0x7feffffe, PT ;  /* 0x7feffffe0d00780c */ /* 0x000fc80003f04070 */
[----:B------:R-:W-:-:S03]  /*04f0*/  ISETP.GT.U32.OR P0, PT, R22, 0x7feffffe, P0 ;  /* 0x7feffffe1600780c */ /* 0x000fc60000704470 */
[----:B------:R-:W-:-:S10]  /*0500*/  DFMA R14, R16, R14, R18 ;  /* 0x0000000e100e722b */ /* 0x000fd40000000012 */
[----:B------:R-:W-:Y:S05]  /*0510*/  @P0 BRA `(.L_x_3) ;  /* 0x00000000006c0947 */ /* 0x000fea0003800000 */
[----:B------:R-:W-:-:S04]  /*0520*/  LOP3.LUT R16, R5, 0x7ff00000, RZ, 0xc0, !PT ;  /* 0x7ff0000005107812 */ /* 0x000fc800078ec0ff */
[CC--:B------:R-:W-:Y:S02]  /*0530*/  VIADDMNMX R6, R11.reuse, -R16.reuse, 0xb9600000, !PT ;  /* 0xb96000000b067446 */ /* 0x0c0fe40007800910 */
[----:B------:R-:W-:Y:S02]  /*0540*/  ISETP.GE.U32.AND P0, PT, R11, R16, PT ;  /* 0x000000100b00720c */ /* 0x000fe40003f06070 */
[----:B------:R-:W-:Y:S02]  /*0550*/  VIMNMX R6, PT, PT, R6, 0x46a00000, PT ;  /* 0x46a0000006067848 */ /* 0x000fe40003fe0100 */
[----:B------:R-:W-:-:S05]  /*0560*/  SEL R11, R12, 0x63400000, !P0 ;  /* 0x634000000c0b7807 */ /* 0x000fca0004000000 */
[----:B------:R-:W-:Y:S02]  /*0570*/  IMAD.IADD R11, R6, 0x1, -R11 ;  /* 0x00000001060b7824 */ /* 0x000fe400078e0a0b */
[----:B------:R-:W-:Y:S02]  /*0580*/  IMAD.MOV.U32 R6, RZ, RZ, RZ ;  /* 0x000000ffff067224 */ /* 0x000fe400078e00ff */
[----:B------:R-:W-:-:S06]  /*0590*/  VIADD R7, R11, 0x7fe00000 ;  /* 0x7fe000000b077836 */ /* 0x000fcc0000000000 */
[----:B------:R-:W-:-:S10]  /*05a0*/  DMUL R12, R14, R6 ;  /* 0x000000060e0c7228 */ /* 0x000fd40000000000 */
[----:B------:R-:W-:-:S13]  /*05b0*/  FSETP.GTU.AND P0, PT, |R13|, 1.469367938527859385e-39, PT ;  /* 0x001000000d00780b */ /* 0x000fda0003f0c200 */
[----:B------:R-:W-:Y:S05]  /*05c0*/  @P0 BRA `(.L_x_4) ;  /* 0x0000000000940947 */ /* 0x000fea0003800000 */
[----:B------:R-:W-:Y:S01]  /*05d0*/  DFMA R2, R14, -R2, R8 ;  /* 0x800000020e02722b */ /* 0x000fe20000000008 */
[----:B------:R-:W-:-:S09]  /*05e0*/  IMAD.MOV.U32 R6, RZ, RZ, RZ ;  /* 0x000000ffff067224 */ /* 0x000fd200078e00ff */
[C---:B------:R-:W-:Y:S02]  /*05f0*/  FSETP.NEU.AND P0, PT, R3.reuse, RZ, PT ;  /* 0x000000ff0300720b */ /* 0x040fe40003f0d000 */
[----:B------:R-:W-:-:S04]  /*0600*/  LOP3.LUT R5, R3, 0x80000000, R5, 0x48, !PT ;  /* 0x8000000003057812 */ /* 0x000fc800078e4805 */
[----:B------:R-:W-:-:S07]  /*0610*/  LOP3.LUT R7, R5, R7, RZ, 0xfc, !PT ;  /* 0x0000000705077212 */ /* 0x000fce00078efcff */
[----:B------:R-:W-:Y:S05]  /*0620*/  @!P0 BRA `(.L_x_4) ;  /* 0x00000000007c8947 */ /* 0x000fea0003800000 */
[----:B------:R-:W-:Y:S01]  /*0630*/  IMAD.MOV R3, RZ, RZ, -R11 ;  /* 0x000000ffff037224 */ /* 0x000fe200078e0a0b */
[----:B------:R-:W-:Y:S01]  /*0640*/  DMUL.RP R6, R14, R6 ;  /* 0x000000060e067228 */ /* 0x000fe20000008000 */
[----:B------:R-:W-:Y:S01]  /*0650*/  IMAD.MOV.U32 R2, RZ, RZ, RZ ;  /* 0x000000ffff027224 */ /* 0x000fe200078e00ff */
[----:B------:R-:W-:-:S05]  /*0660*/  IADD3 R11, PT, PT, -R11, -0x43300000, RZ ;  /* 0xbcd000000b0b7810 */ /* 0x000fca0007ffe1ff */
[----:B------:R-:W-:-:S03]  /*0670*/  DFMA R2, R12, -R2, R14 ;  /* 0x800000020c02722b */ /* 0x000fc6000000000e */
[----:B------:R-:W-:-:S07]  /*0680*/  LOP3.LUT R5, R7, R5, RZ, 0x3c, !PT ;  /* 0x0000000507057212 */ /* 0x000fce00078e3cff */
[----:B------:R-:W-:-:S04]  /*0690*/  FSETP.NEU.AND P0, PT, |R3|, R11, PT ;  /* 0x0000000b0300720b */ /* 0x000fc80003f0d200 */
[----:B------:R-:W-:Y:S02]  /*06a0*/  FSEL R12, R6, R12, !P0 ;  /* 0x0000000c060c7208 */ /* 0x000fe40004000000 */
[----:B------:R-:W-:Y:S01]  /*06b0*/  FSEL R13, R5, R13, !P0 ;  /* 0x0000000d050d7208 */ /* 0x000fe20004000000 */
[----:B------:R-:W-:Y:S06]  /*06c0*/  BRA `(.L_x_4) ;  /* 0x0000000000547947 */ /* 0x000fec0003800000 */
.L_x_3:
[----:B------:R-:W-:-:S14]  /*06d0*/  DSETP.NAN.AND P0, PT, R6, R6, PT ;  /* 0x000000060600722a */ /* 0x000fdc0003f08000 */
[----:B------:R-:W-:Y:S05]  /*06e0*/  @P0 BRA `(.L_x_5) ;  /* 0x0000000000440947 */ /* 0x000fea0003800000 */
[----:B------:R-:W-:-:S14]  /*06f0*/  DSETP.NAN.AND P0, PT, R4, R4, PT ;  /* 0x000000040400722a */ /* 0x000fdc0003f08000 */
[----:B------:R-:W-:Y:S05]  /*0700*/  @P0 BRA `(.L_x_6) ;  /* 0x0000000000300947 */ /* 0x000fea0003800000 */
[----:B------:R-:W-:Y:S01]  /*0710*/  ISETP.NE.AND P0, PT, R21, R20, PT ;  /* 0x000000141500720c */ /* 0x000fe20003f05270 */
[----:B------:R-:W-:Y:S02]  /*0720*/  IMAD.MOV.U32 R12, RZ, RZ, 0x0 ;  /* 0x00000000ff0c7424 */ /* 0x000fe400078e00ff */
[----:B------:R-:W-:-:S10]  /*0730*/  IMAD.MOV.U32 R13, RZ, RZ, -0x80000 ;  /* 0xfff80000ff0d7424 */ /* 0x000fd400078e00ff */
[----:B------:R-:W-:Y:S05]  /*0740*/  @!P0 BRA `(.L_x_4) ;  /* 0x0000000000348947 */ /* 0x000fea0003800000 */
[----:B------:R-:W-:Y:S02]  /*0750*/  ISETP.NE.AND P0, PT, R21, 0x7ff00000, PT ;  /* 0x7ff000001500780c */ /* 0x000fe40003f05270 */
[----:B------:R-:W-:Y:S02]  /*0760*/  LOP3.LUT R13, R7, 0x80000000, R5, 0x48, !PT ;  /* 0x80000000070d7812 */ /* 0x000fe400078e4805 */
[----:B------:R-:W-:-:S13]  /*0770*/  ISETP.EQ.OR P0, PT, R20, RZ, !P0 ;  /* 0x000000ff1400720c */ /* 0x000fda0004702670 */
[----:B------:R-:W-:Y:S01]  /*0780*/  @P0 LOP3.LUT R2, R13, 0x7ff00000, RZ, 0xfc, !PT ;  /* 0x7ff000000d020812 */ /* 0x000fe200078efcff */
[----:B------:R-:W-:Y:S02]  /*0790*/  @!P0 IMAD.MOV.U32 R12, RZ, RZ, RZ ;  /* 0x000000ffff0c8224 */ /* 0x000fe400078e00ff */
[----:B------:R-:W-:Y:S02]  /*07a0*/  @P0 IMAD.MOV.U32 R12, RZ, RZ, RZ ;  /* 0x000000ffff0c0224 */ /* 0x000fe400078e00ff */
[----:B------:R-:W-:Y:S01]  /*07b0*/  @P0 IMAD.MOV.U32 R13, RZ, RZ, R2 ;  /* 0x000000ffff0d0224 */ /* 0x000fe200078e0002 */
[----:B------:R-:W-:Y:S06]  /*07c0*/  BRA `(.L_x_4) ;  /* 0x0000000000147947 */ /* 0x000fec0003800000 */
.L_x_6:
[----:B------:R-:W-:Y:S01]  /*07d0*/  LOP3.LUT R13, R5, 0x80000, RZ, 0xfc, !PT ;  /* 0x00080000050d7812 */ /* 0x000fe200078efcff */
[----:B------:R-:W-:Y:S01]  /*07e0*/  IMAD.MOV.U32 R12, RZ, RZ, R4 ;  /* 0x000000ffff0c7224 */ /* 0x000fe200078e0004 */
[----:B------:R-:W-:Y:S06]  /*07f0*/  BRA `(.L_x_4) ;  /* 0x0000000000087947 */ /* 0x000fec0003800000 */
.L_x_5:
[----:B------:R-:W-:Y:S01]  /*0800*/  LOP3.LUT R13, R7, 0x80000, RZ, 0xfc, !PT ;  /* 0x00080000070d7812 */ /* 0x000fe200078efcff */
[----:B------:R-:W-:-:S07]  /*0810*/  IMAD.MOV.U32 R12, RZ, RZ, R6 ;  /* 0x000000ffff0c7224 */ /* 0x000fce00078e0006 */
.L_x_4:
[----:B------:R-:W-:Y:S05]  /*0820*/  BSYNC.RECONVERGENT B1 ;  /* 0x0000000000017941 */ /* 0x000fea0003800200 */
.L_x_2:
[----:B------:R-:W-:Y:S02]  /*0830*/  IMAD.MOV.U32 R11, RZ, RZ, 0x0 ;  /* 0x00000000ff0b7424 */ /* 0x000fe400078e00ff */
[----:B------:R-:W-:Y:S02]  /*0840*/  IMAD.MOV.U32 R2, RZ, RZ, R12 ;  /* 0x000000ffff027224 */ /* 0x000fe400078e000c */
[----:B------:R-:W-:Y:S01]  /*0850*/  IMAD.MOV.U32 R3, RZ, RZ, R13 ;  /* 0x000000ffff037224 */ /* 0x000fe200078e000d */
[----:B------:R-:W-:Y:S06]  /*0860*/  RET.REL.NODEC R10 `(_Z16summation_kerneliPf) ;  /* 0xfffffff40ae47950 */ /* 0x000fec0003c3ffff */
.L_x_7:
[----:B------:R-:W-:-:S00]  /*0870*/  BRA `(.L_x_7) ;  /* 0xfffffffc00fc7947 */ /* 0x000fc0000383ffff */
[----:B------:R-:W-:-:S00]  /*0880*/  NOP ;  /* 0x0000000000007918 */ /* 0x000fc00000000000 */
[----:B------:R-:W-:-:S00]  /*0890*/  NOP ;  /* 0x0000000000007918 */ /* 0x000fc00000000000 */
[----:B------:R-:W-:-:S00]  /*08a0*/  NOP ;  /* 0x0000000000007918 */ /* 0x000fc00000000000 */
[----:B------:R-:W-:-:S00]  /*08b0*/  NOP ;  /* 0x0000000000007918 */ /* 0x000fc00000000000 */
[----:B------:R-:W-:-:S00]  /*08c0*/  NOP ;  /* 0x0000000000007918 */ /* 0x000fc00000000000 */
[----:B------:R-:W-:-:S00]  /*08d0*/  NOP ;  /* 0x0000000000007918 */ /* 0x000fc00000000000 */
[----:B------:R-:W-:-:S00]  /*08e0*/  NOP ;  /* 0x0000000000007918 */ /* 0x000fc00000000000 */
[----:B------:R-:W-:-:S00]  /*08f0*/  NOP ;  /* 0x0000000000007918 */ /* 0x000fc00000000000 */
.L_x_8:


//--------------------- .nv.shared.reserved.0     --------------------------
	.section	.nv.shared.reserved.0,"aw",@nobits
	.weak		__nv_reservedSMEM_offset_0_alias
	.size		__nv_reservedSMEM_offset_0_alias, 0, 64
	.other		__nv_reservedSMEM_offset_0_alias,@"STO_CUDA_RESERVED_SHARED STV_DEFAULT"
__nv_reservedSMEM_offset_0_alias:
	.zero		0
	.zero		64


//--------------------- .nv.constant0._Z16summation_kerneliPf --------------------------
	.section	.nv.constant0._Z16summation_kerneliPf,"a",@progbits
	.sectionflags	@""
	.align	4
.nv.constant0._Z16summation_kerneliPf:
	.zero		912


//--------------------- SYMBOLS --------------------------

	.type		.nv.reservedSmem.offset0,@object
	.size		.nv.reservedSmem.offset0,0x4
